//
// Generated by NVIDIA NVVM Compiler
//
// Compiler Build ID: CL-36424714
// Cuda compilation tools, release 13.0, V13.0.88
// Based on NVVM 20.0.0
//

.version 9.0
.target sm_100
.address_size 64

	// .globl	_Z14transposeNaiveILi32EEvPfPKfii
// _ZZ20transposeTiledSharedILi8EEvPfPKfiiE4tile has been demoted
// _ZZ20transposeTiledSharedILi16EEvPfPKfiiE4tile has been demoted
// _ZZ20transposeTiledSharedILi32EEvPfPKfiiE4tile has been demoted

.visible .entry _Z14transposeNaiveILi32EEvPfPKfii(
	.param .u64 .ptr .align 1 _Z14transposeNaiveILi32EEvPfPKfii_param_0,
	.param .u64 .ptr .align 1 _Z14transposeNaiveILi32EEvPfPKfii_param_1,
	.param .u32 _Z14transposeNaiveILi32EEvPfPKfii_param_2,
	.param .u32 _Z14transposeNaiveILi32EEvPfPKfii_param_3
)
{
	.reg .pred 	%p<4>;
	.reg .b32 	%r<13>;
	.reg .b32 	%f<2>;
	.reg .b64 	%rd<9>;

	ld.param.u64 	%rd1, [_Z14transposeNaiveILi32EEvPfPKfii_param_0];
	ld.param.u64 	%rd2, [_Z14transposeNaiveILi32EEvPfPKfii_param_1];
	ld.param.u32 	%r3, [_Z14transposeNaiveILi32EEvPfPKfii_param_2];
	ld.param.u32 	%r4, [_Z14transposeNaiveILi32EEvPfPKfii_param_3];
	mov.u32 	%r5, %ctaid.x;
	shl.b32 	%r6, %r5, 5;
	mov.u32 	%r7, %tid.x;
	add.s32 	%r1, %r6, %r7;
	mov.u32 	%r8, %ctaid.y;
	shl.b32 	%r9, %r8, 5;
	mov.u32 	%r10, %tid.y;
	add.s32 	%r2, %r9, %r10;
	setp.ge.s32 	%p1, %r2, %r3;
	setp.ge.s32 	%p2, %r1, %r4;
	or.pred  	%p3, %p1, %p2;
	@%p3 bra 	$L__BB0_2;
	cvta.to.global.u64 	%rd3, %rd2;
	cvta.to.global.u64 	%rd4, %rd1;
	mad.lo.s32 	%r11, %r4, %r2, %r1;
	mul.wide.s32 	%rd5, %r11, 4;
	add.s64 	%rd6, %rd3, %rd5;
	ld.global.f32 	%f1, [%rd6];
	mad.lo.s32 	%r12, %r3, %r1, %r2;
	mul.wide.s32 	%rd7, %r12, 4;
	add.s64 	%rd8, %rd4, %rd7;
	st.global.f32 	[%rd8], %f1;
$L__BB0_2:
	ret;

}
	// .globl	_Z20transposeTiledSharedILi8EEvPfPKfii
.visible .entry _Z20transposeTiledSharedILi8EEvPfPKfii(
	.param .u64 .ptr .align 1 _Z20transposeTiledSharedILi8EEvPfPKfii_param_0,
	.param .u64 .ptr .align 1 _Z20transposeTiledSharedILi8EEvPfPKfii_param_1,
	.param .u32 _Z20transposeTiledSharedILi8EEvPfPKfii_param_2,
	.param .u32 _Z20transposeTiledSharedILi8EEvPfPKfii_param_3
)
{
	.reg .pred 	%p<7>;
	.reg .b32 	%r<24>;
	.reg .b32 	%f<3>;
	.reg .b64 	%rd<9>;
	// demoted variable
	.shared .align 4 .b8 _ZZ20transposeTiledSharedILi8EEvPfPKfiiE4tile[288];
	ld.param.u64 	%rd1, [_Z20transposeTiledSharedILi8EEvPfPKfii_param_0];
	ld.param.u64 	%rd2, [_Z20transposeTiledSharedILi8EEvPfPKfii_param_1];
	ld.param.u32 	%r9, [_Z20transposeTiledSharedILi8EEvPfPKfii_param_2];
	ld.param.u32 	%r10, [_Z20transposeTiledSharedILi8EEvPfPKfii_param_3];
	mov.u32 	%r11, %ctaid.x;
	shl.b32 	%r1, %r11, 3;
	mov.u32 	%r12, %ctaid.y;
	shl.b32 	%r2, %r12, 3;
	mov.u32 	%r3, %tid.x;
	add.s32 	%r4, %r1, %r3;
	mov.u32 	%r5, %tid.y;
	add.s32 	%r6, %r2, %r5;
	setp.ge.s32 	%p1, %r6, %r9;
	setp.ge.s32 	%p2, %r4, %r10;
	or.pred  	%p3, %p1, %p2;
	@%p3 bra 	$L__BB1_2;
	cvta.to.global.u64 	%rd3, %rd2;
	mad.lo.s32 	%r13, %r10, %r6, %r4;
	mul.wide.s32 	%rd4, %r13, 4;
	add.s64 	%rd5, %rd3, %rd4;
	ld.global.f32 	%f1, [%rd5];
	mov.u32 	%r14, _ZZ20transposeTiledSharedILi8EEvPfPKfiiE4tile;
	mad.lo.s32 	%r15, %r5, 36, %r14;
	shl.b32 	%r16, %r3, 2;
	add.s32 	%r17, %r15, %r16;
	st.shared.f32 	[%r17], %f1;
$L__BB1_2:
	bar.sync 	0;
	add.s32 	%r18, %r2, %r3;
	add.s32 	%r8, %r1, %r5;
	setp.ge.s32 	%p4, %r8, %r10;
	setp.ge.s32 	%p5, %r18, %r9;
	or.pred  	%p6, %p4, %p5;
	@%p6 bra 	$L__BB1_4;
	mov.u32 	%r19, _ZZ20transposeTiledSharedILi8EEvPfPKfiiE4tile;
	mad.lo.s32 	%r20, %r3, 36, %r19;
	shl.b32 	%r21, %r5, 2;
	add.s32 	%r22, %r20, %r21;
	ld.shared.f32 	%f2, [%r22];
	mad.lo.s32 	%r23, %r9, %r8, %r18;
	cvta.to.global.u64 	%rd6, %rd1;
	mul.wide.s32 	%rd7, %r23, 4;
	add.s64 	%rd8, %rd6, %rd7;
	st.global.f32 	[%rd8], %f2;
$L__BB1_4:
	ret;

}
	// .globl	_Z20transposeTiledSharedILi16EEvPfPKfii
.visible .entry _Z20transposeTiledSharedILi16EEvPfPKfii(
	.param .u64 .ptr .align 1 _Z20transposeTiledSharedILi16EEvPfPKfii_param_0,
	.param .u64 .ptr .align 1 _Z20transposeTiledSharedILi16EEvPfPKfii_param_1,
	.param .u32 _Z20transposeTiledSharedILi16EEvPfPKfii_param_2,
	.param .u32 _Z20transposeTiledSharedILi16EEvPfPKfii_param_3
)
{
	.reg .pred 	%p<7>;
	.reg .b32 	%r<24>;
	.reg .b32 	%f<3>;
	.reg .b64 	%rd<9>;
	// demoted variable
	.shared .align 4 .b8 _ZZ20transposeTiledSharedILi16EEvPfPKfiiE4tile[1088];
	ld.param.u64 	%rd1, [_Z20transposeTiledSharedILi16EEvPfPKfii_param_0];
	ld.param.u64 	%rd2, [_Z20transposeTiledSharedILi16EEvPfPKfii_param_1];
	ld.param.u32 	%r9, [_Z20transposeTiledSharedILi16EEvPfPKfii_param_2];
	ld.param.u32 	%r10, [_Z20transposeTiledSharedILi16EEvPfPKfii_param_3];
	mov.u32 	%r11, %ctaid.x;
	shl.b32 	%r1, %r11, 4;
	mov.u32 	%r12, %ctaid.y;
	shl.b32 	%r2, %r12, 4;
	mov.u32 	%r3, %tid.x;
	add.s32 	%r4, %r1, %r3;
	mov.u32 	%r5, %tid.y;
	add.s32 	%r6, %r2, %r5;
	setp.ge.s32 	%p1, %r6, %r9;
	setp.ge.s32 	%p2, %r4, %r10;
	or.pred  	%p3, %p1, %p2;
	@%p3 bra 	$L__BB2_2;
	cvta.to.global.u64 	%rd3, %rd2;
	mad.lo.s32 	%r13, %r10, %r6, %r4;
	mul.wide.s32 	%rd4, %r13, 4;
	add.s64 	%rd5, %rd3, %rd4;
	ld.global.f32 	%f1, [%rd5];
	mov.u32 	%r14, _ZZ20transposeTiledSharedILi16EEvPfPKfiiE4tile;
	mad.lo.s32 	%r15, %r5, 68, %r14;
	shl.b32 	%r16, %r3, 2;
	add.s32 	%r17, %r15, %r16;
	st.shared.f32 	[%r17], %f1;
$L__BB2_2:
	bar.sync 	0;
	add.s32 	%r18, %r2, %r3;
	add.s32 	%r8, %r1, %r5;
	setp.ge.s32 	%p4, %r8, %r10;
	setp.ge.s32 	%p5, %r18, %r9;
	or.pred  	%p6, %p4, %p5;
	@%p6 bra 	$L__BB2_4;
	mov.u32 	%r19, _ZZ20transposeTiledSharedILi16EEvPfPKfiiE4tile;
	mad.lo.s32 	%r20, %r3, 68, %r19;
	shl.b32 	%r21, %r5, 2;
	add.s32 	%r22, %r20, %r21;
	ld.shared.f32 	%f2, [%r22];
	mad.lo.s32 	%r23, %r9, %r8, %r18;
	cvta.to.global.u64 	%rd6, %rd1;
	mul.wide.s32 	%rd7, %r23, 4;
	add.s64 	%rd8, %rd6, %rd7;
	st.global.f32 	[%rd8], %f2;
$L__BB2_4:
	ret;

}
	// .globl	_Z20transposeTiledSharedILi32EEvPfPKfii
.visible .entry _Z20transposeTiledSharedILi32EEvPfPKfii(
	.param .u64 .ptr .align 1 _Z20transposeTiledSharedILi32EEvPfPKfii_param_0,
	.param .u64 .ptr .align 1 _Z20transposeTiledSharedILi32EEvPfPKfii_param_1,
	.param .u32 _Z20transposeTiledSharedILi32EEvPfPKfii_param_2,
	.param .u32 _Z20transposeTiledSharedILi32EEvPfPKfii_param_3
)
{
	.reg .pred 	%p<7>;
	.reg .b32 	%r<24>;
	.reg .b32 	%f<3>;
	.reg .b64 	%rd<9>;
	// demoted variable
	.shared .align 4 .b8 _ZZ20transposeTiledSharedILi32EEvPfPKfiiE4tile[4224];
	ld.param.u64 	%rd1, [_Z20transposeTiledSharedILi32EEvPfPKfii_param_0];
	ld.param.u64 	%rd2, [_Z20transposeTiledSharedILi32EEvPfPKfii_param_1];
	ld.param.u32 	%r9, [_Z20transposeTiledSharedILi32EEvPfPKfii_param_2];
	ld.param.u32 	%r10, [_Z20transposeTiledSharedILi32EEvPfPKfii_param_3];
	mov.u32 	%r11, %ctaid.x;
	shl.b32 	%r1, %r11, 5;
	mov.u32 	%r12, %ctaid.y;
	shl.b32 	%r2, %r12, 5;
	mov.u32 	%r3, %tid.x;
	add.s32 	%r4, %r1, %r3;
	mov.u32 	%r5, %tid.y;
	add.s32 	%r6, %r2, %r5;
	setp.ge.s32 	%p1, %r6, %r9;
	setp.ge.s32 	%p2, %r4, %r10;
	or.pred  	%p3, %p1, %p2;
	@%p3 bra 	$L__BB3_2;
	cvta.to.global.u64 	%rd3, %rd2;
	mad.lo.s32 	%r13, %r10, %r6, %r4;
	mul.wide.s32 	%rd4, %r13, 4;
	add.s64 	%rd5, %rd3, %rd4;
	ld.global.f32 	%f1, [%rd5];
	mov.u32 	%r14, _ZZ20transposeTiledSharedILi32EEvPfPKfiiE4tile;
	mad.lo.s32 	%r15, %r5, 132, %r14;
	shl.b32 	%r16, %r3, 2;
	add.s32 	%r17, %r15, %r16;
	st.shared.f32 	[%r17], %f1;
$L__BB3_2:
	bar.sync 	0;
	add.s32 	%r18, %r2, %r3;
	add.s32 	%r8, %r1, %r5;
	setp.ge.s32 	%p4, %r8, %r10;
	setp.ge.s32 	%p5, %r18, %r9;
	or.pred  	%p6, %p4, %p5;
	@%p6 bra 	$L__BB3_4;
	mov.u32 	%r19, _ZZ20transposeTiledSharedILi32EEvPfPKfiiE4tile;
	mad.lo.s32 	%r20, %r3, 132, %r19;
	shl.b32 	%r21, %r5, 2;
	add.s32 	%r22, %r20, %r21;
	ld.shared.f32 	%f2, [%r22];
	mad.lo.s32 	%r23, %r9, %r8, %r18;
	cvta.to.global.u64 	%rd6, %rd1;
	mul.wide.s32 	%rd7, %r23, 4;
	add.s64 	%rd8, %rd6, %rd7;
	st.global.f32 	[%rd8], %f2;
$L__BB3_4:
	ret;

}


// ===== COMPILED SASS (sm_100) =====

	.target	sm_100

	.elftype	@"ET_EXEC"


//--------------------- .note.nv.tkinfo           --------------------------
	.section	.note.nv.tkinfo,"",@"SHT_NOTE"
	.sectionflags	@"SHF_NOTE_NV_TKINFO"
	.tkinfo
        /*0018*/ 	.word	0x00000002
        /*0030*/ 	.string	""
        /*0030*/ 	.string	"ptxas"
        /*0030*/ 	.string	"Cuda compilation tools, release 13.0, V13.0.88"
        /*0030*/ 	.string	"Build cuda_13.0.r13.0/compiler.36424714_0"
        /*0030*/ 	.string	"-arch sm_100 -m 64 "



//--------------------- .note.nv.cuinfo           --------------------------
	.section	.note.nv.cuinfo,"",@"SHT_NOTE"
	.sectionflags	@"SHF_NOTE_NV_CUINFO"
        /*0018*/ 	.short	0x0002
        /*001a*/ 	.short	0x0064
        /*001c*/ 	.short	0x0082
	.zero		2


//--------------------- .nv.info                  --------------------------
	.section	.nv.info,"",@"SHT_CUDA_INFO"
	.align	4


	//----- nvinfo : EIATTR_REGCOUNT
	.align		4
        /*0000*/ 	.byte	0x04, 0x2f
        /*0002*/ 	.short	(.L_1 - .L_0)
	.align		4
.L_0:
        /*0004*/ 	.word	index@(_Z14transposeNaiveILi32EEvPfPKfii)
        /*0008*/ 	.word	0x0000000a


	//----- nvinfo : EIATTR_FRAME_SIZE
	.align		4
.L_1:
        /*000c*/ 	.byte	0x04, 0x11
        /*000e*/ 	.short	(.L_3 - .L_2)
	.align		4
.L_2:
        /*0010*/ 	.word	index@(_Z14transposeNaiveILi32EEvPfPKfii)
        /*0014*/ 	.word	0x00000000


	//----- nvinfo : EIATTR_REGCOUNT
	.align		4
.L_3:
        /*0018*/ 	.byte	0x04, 0x2f
        /*001a*/ 	.short	(.L_5 - .L_4)
	.align		4
.L_4:
        /*001c*/ 	.word	index@(_Z20transposeTiledSharedILi8EEvPfPKfii)
        /*0020*/ 	.word	0x0000000e


	//----- nvinfo : EIATTR_FRAME_SIZE
	.align		4
.L_5:
        /*0024*/ 	.byte	0x04, 0x11
        /*0026*/ 	.short	(.L_7 - .L_6)
	.align		4
.L_6:
        /*0028*/ 	.word	index@(_Z20transposeTiledSharedILi8EEvPfPKfii)
        /*002c*/ 	.word	0x00000000


	//----- nvinfo : EIATTR_REGCOUNT
	.align		4
.L_7:
        /*0030*/ 	.byte	0x04, 0x2f
        /*0032*/ 	.short	(.L_9 - .L_8)
	.align		4
.L_8:
        /*0034*/ 	.word	index@(_Z20transposeTiledSharedILi16EEvPfPKfii)
        /*0038*/ 	.word	0x0000000e


	//----- nvinfo : EIATTR_FRAME_SIZE
	.align		4
.L_9:
        /*003c*/ 	.byte	0x04, 0x11
        /*003e*/ 	.short	(.L_11 - .L_10)
	.align		4
.L_10:
        /*0040*/ 	.word	index@(_Z20transposeTiledSharedILi16EEvPfPKfii)
        /*0044*/ 	.word	0x00000000


	//----- nvinfo : EIATTR_REGCOUNT
	.align		4
.L_11:
        /*0048*/ 	.byte	0x04, 0x2f
        /*004a*/ 	.short	(.L_13 - .L_12)
	.align		4
.L_12:
        /*004c*/ 	.word	index@(_Z20transposeTiledSharedILi32EEvPfPKfii)
        /*0050*/ 	.word	0x0000000e


	//----- nvinfo : EIATTR_FRAME_SIZE
	.align		4
.L_13:
        /*0054*/ 	.byte	0x04, 0x11
        /*0056*/ 	.short	(.L_15 - .L_14)
	.align		4
.L_14:
        /*0058*/ 	.word	index@(_Z20transposeTiledSharedILi32EEvPfPKfii)
        /*005c*/ 	.word	0x00000000


	//----- nvinfo : EIATTR_MIN_STACK_SIZE
	.align		4
.L_15:
        /*0060*/ 	.byte	0x04, 0x12
        /*0062*/ 	.short	(.L_17 - .L_16)
	.align		4
.L_16:
        /*0064*/ 	.word	index@(_Z20transposeTiledSharedILi32EEvPfPKfii)
        /*0068*/ 	.word	0x00000000


	//----- nvinfo : EIATTR_MIN_STACK_SIZE
	.align		4
.L_17:
        /*006c*/ 	.byte	0x04, 0x12
        /*006e*/ 	.short	(.L_19 - .L_18)
	.align		4
.L_18:
        /*0070*/ 	.word	index@(_Z20transposeTiledSharedILi16EEvPfPKfii)
        /*0074*/ 	.word	0x00000000


	//----- nvinfo : EIATTR_MIN_STACK_SIZE
	.align		4
.L_19:
        /*0078*/ 	.byte	0x04, 0x12
        /*007a*/ 	.short	(.L_21 - .L_20)
	.align		4
.L_20:
        /*007c*/ 	.word	index@(_Z20transposeTiledSharedILi8EEvPfPKfii)
        /*0080*/ 	.word	0x00000000


	//----- nvinfo : EIATTR_MIN_STACK_SIZE
	.align		4
.L_21:
        /*0084*/ 	.byte	0x04, 0x12
        /*0086*/ 	.short	(.L_23 - .L_22)
	.align		4
.L_22:
        /*0088*/ 	.word	index@(_Z14transposeNaiveILi32EEvPfPKfii)
        /*008c*/ 	.word	0x00000000
.L_23:


//--------------------- .nv.compat                --------------------------
	.section	.nv.compat,"",@"SHT_CUDA_COMPAT_INFO"
	.align	4
        /*0000*/ 	.byte	0x02, 0x09, 0x00, 0x00, 0x02, 0x02, 0x01, 0x00, 0x02, 0x05, 0x05, 0x00, 0x03, 0x07, 0x01, 0x01
        /*0010*/ 	.byte	0x02, 0x03, 0x00, 0x00, 0x02, 0x06, 0x01, 0x00, 0x04, 0x0b, 0x08, 0x00, 0x09, 0x00, 0x00, 0x00
        /*0020*/ 	.byte	0x00, 0x00, 0x00, 0x00


//--------------------- .nv.info._Z20transposeTiledSharedILi32EEvPfPKfii --------------------------
	.section	.nv.info._Z20transposeTiledSharedILi32EEvPfPKfii,"",@"SHT_CUDA_INFO"
	.sectionflags	@""
	.align	4


	//----- nvinfo : EIATTR_CUDA_API_VERSION
	.align		4
        /*0000*/ 	.byte	0x04, 0x37
        /*0002*/ 	.short	(.L_25 - .L_24)
.L_24:
        /*0004*/ 	.word	0x00000082


	//----- nvinfo : EIATTR_KPARAM_INFO
	.align		4
.L_25:
        /*0008*/ 	.byte	0x04, 0x17
        /*000a*/ 	.short	(.L_27 - .L_26)
.L_26:
        /*000c*/ 	.word	0x00000000
        /*0010*/ 	.short	0x0003
        /*0012*/ 	.short	0x0014
        /*0014*/ 	.byte	0x00, 0xf0, 0x11, 0x00


	//----- nvinfo : EIATTR_KPARAM_INFO
	.align		4
.L_27:
        /*0018*/ 	.byte	0x04, 0x17
        /*001a*/ 	.short	(.L_29 - .L_28)
.L_28:
        /*001c*/ 	.word	0x00000000
        /*0020*/ 	.short	0x0002
        /*0022*/ 	.short	0x0010
        /*0024*/ 	.byte	0x00, 0xf0, 0x11, 0x00


	//----- nvinfo : EIATTR_KPARAM_INFO
	.align		4
.L_29:
        /*0028*/ 	.byte	0x04, 0x17
        /*002a*/ 	.short	(.L_31 - .L_30)
.L_30:
        /*002c*/ 	.word	0x00000000
        /*0030*/ 	.short	0x0001
        /*0032*/ 	.short	0x0008
        /*0034*/ 	.byte	0x00, 0xf5, 0x21, 0x00


	//----- nvinfo : EIATTR_KPARAM_INFO
	.align		4
.L_31:
        /*0038*/ 	.byte	0x04, 0x17
        /*003a*/ 	.short	(.L_33 - .L_32)
.L_32:
        /*003c*/ 	.word	0x00000000
        /*0040*/ 	.short	0x0000
        /*0042*/ 	.short	0x0000
        /*0044*/ 	.byte	0x00, 0xf5, 0x21, 0x00


	//----- nvinfo : EIATTR_SPARSE_MMA_MASK
	.align		4
.L_33:
        /*0048*/ 	.byte	0x03, 0x50
        /*004a*/ 	.short	0x0000


	//----- nvinfo : EIATTR_MAXREG_COUNT
	.align		4
        /*004c*/ 	.byte	0x03, 0x1b
        /*004e*/ 	.short	0x00ff


	//----- nvinfo : EIATTR_NUM_BARRIERS
	.align		4
        /*0050*/ 	.byte	0x02, 0x4c
        /*0052*/ 	.byte	0x01
	.zero		1


	//----- nvinfo : EIATTR_MERCURY_ISA_VERSION
	.align		4
        /*0054*/ 	.byte	0x03, 0x5f
        /*0056*/ 	.short	0x0101


	//----- nvinfo : EIATTR_VRC_CTA_INIT_COUNT
	.align		4
        /*0058*/ 	.byte	0x02, 0x4a
	.zero		1
	.zero		1


	//----- nvinfo : EIATTR_EXIT_INSTR_OFFSETS
	.align		4
        /*005c*/ 	.byte	0x04, 0x1c
        /*005e*/ 	.short	(.L_35 - .L_34)


	//   ....[0]....
.L_34:
        /*0060*/ 	.word	0x000001a0


	//   ....[1]....
        /*0064*/ 	.word	0x00000250


	//----- nvinfo : EIATTR_CBANK_PARAM_SIZE
	.align		4
.L_35:
        /*0068*/ 	.byte	0x03, 0x19
        /*006a*/ 	.short	0x0018


	//----- nvinfo : EIATTR_PARAM_CBANK
	.align		4
        /*006c*/ 	.byte	0x04, 0x0a
        /*006e*/ 	.short	(.L_37 - .L_36)
	.align		4
.L_36:
        /*0070*/ 	.word	index@(.nv.constant0._Z20transposeTiledSharedILi32EEvPfPKfii)
        /*0074*/ 	.short	0x0380
        /*0076*/ 	.short	0x0018


	//----- nvinfo : EIATTR_SW_WAR
	.align		4
.L_37:
        /*0078*/ 	.byte	0x04, 0x36
        /*007a*/ 	.short	(.L_39 - .L_38)
.L_38:
        /*007c*/ 	.word	0x00000008
.L_39:


//--------------------- .nv.info._Z20transposeTiledSharedILi16EEvPfPKfii --------------------------
	.section	.nv.info._Z20transposeTiledSharedILi16EEvPfPKfii,"",@"SHT_CUDA_INFO"
	.sectionflags	@""
	.align	4


	//----- nvinfo : EIATTR_CUDA_API_VERSION
	.align		4
        /*0000*/ 	.byte	0x04, 0x37
        /*0002*/ 	.short	(.L_41 - .L_40)
.L_40:
        /*0004*/ 	.word	0x00000082


	//----- nvinfo : EIATTR_KPARAM_INFO
	.align		4
.L_41:
        /*0008*/ 	.byte	0x04, 0x17
        /*000a*/ 	.short	(.L_43 - .L_42)
.L_42:
        /*000c*/ 	.word	0x00000000
        /*0010*/ 	.short	0x0003
        /*0012*/ 	.short	0x0014
        /*0014*/ 	.byte	0x00, 0xf0, 0x11, 0x00


	//----- nvinfo : EIATTR_KPARAM_INFO
	.align		4
.L_43:
        /*0018*/ 	.byte	0x04, 0x17
        /*001a*/ 	.short	(.L_45 - .L_44)
.L_44:
        /*001c*/ 	.word	0x00000000
        /*0020*/ 	.short	0x0002
        /*0022*/ 	.short	0x0010
        /*0024*/ 	.byte	0x00, 0xf0, 0x11, 0x00


	//----- nvinfo : EIATTR_KPARAM_INFO
	.align		4
.L_45:
        /*0028*/ 	.byte	0x04, 0x17
        /*002a*/ 	.short	(.L_47 - .L_46)
.L_46:
        /*002c*/ 	.word	0x00000000
        /*0030*/ 	.short	0x0001
        /*0032*/ 	.short	0x0008
        /*0034*/ 	.byte	0x00, 0xf5, 0x21, 0x00


	//----- nvinfo : EIATTR_KPARAM_INFO
	.align		4
.L_47:
        /*0038*/ 	.byte	0x04, 0x17
        /*003a*/ 	.short	(.L_49 - .L_48)
.L_48:
        /*003c*/ 	.word	0x00000000
        /*0040*/ 	.short	0x0000
        /*0042*/ 	.short	0x0000
        /*0044*/ 	.byte	0x00, 0xf5, 0x21, 0x00


	//----- nvinfo : EIATTR_SPARSE_MMA_MASK
	.align		4
.L_49:
        /*0048*/ 	.byte	0x03, 0x50
        /*004a*/ 	.short	0x0000


	//----- nvinfo : EIATTR_MAXREG_COUNT
	.align		4
        /*004c*/ 	.byte	0x03, 0x1b
        /*004e*/ 	.short	0x00ff


	//----- nvinfo : EIATTR_NUM_BARRIERS
	.align		4
        /*0050*/ 	.byte	0x02, 0x4c
        /*0052*/ 	.byte	0x01
	.zero		1


	//----- nvinfo : EIATTR_MERCURY_ISA_VERSION
	.align		4
        /*0054*/ 	.byte	0x03, 0x5f
        /*0056*/ 	.short	0x0101


	//----- nvinfo : EIATTR_VRC_CTA_INIT_COUNT
	.align		4
        /*0058*/ 	.byte	0x02, 0x4a
	.zero		1
	.zero		1


	//----- nvinfo : EIATTR_EXIT_INSTR_OFFSETS
	.align		4
        /*005c*/ 	.byte	0x04, 0x1c
        /*005e*/ 	.short	(.L_51 - .L_50)


	//   ....[0]....
.L_50:
        /*0060*/ 	.word	0x000001a0


	//   ....[1]....
        /*0064*/ 	.word	0x00000250


	//----- nvinfo : EIATTR_CBANK_PARAM_SIZE
	.align		4
.L_51:
        /*0068*/ 	.byte	0x03, 0x19
        /*006a*/ 	.short	0x0018


	//----- nvinfo : EIATTR_PARAM_CBANK
	.align		4
        /*006c*/ 	.byte	0x04, 0x0a
        /*006e*/ 	.short	(.L_53 - .L_52)
	.align		4
.L_52:
        /*0070*/ 	.word	index@(.nv.constant0._Z20transposeTiledSharedILi16EEvPfPKfii)
        /*0074*/ 	.short	0x0380
        /*0076*/ 	.short	0x0018


	//----- nvinfo : EIATTR_SW_WAR
	.align		4
.L_53:
        /*0078*/ 	.byte	0x04, 0x36
        /*007a*/ 	.short	(.L_55 - .L_54)
.L_54:
        /*007c*/ 	.word	0x00000008
.L_55:


//--------------------- .nv.info._Z20transposeTiledSharedILi8EEvPfPKfii --------------------------
	.section	.nv.info._Z20transposeTiledSharedILi8EEvPfPKfii,"",@"SHT_CUDA_INFO"
	.sectionflags	@""
	.align	4


	//----- nvinfo : EIATTR_CUDA_API_VERSION
	.align		4
        /*0000*/ 	.byte	0x04, 0x37
        /*0002*/ 	.short	(.L_57 - .L_56)
.L_56:
        /*0004*/ 	.word	0x00000082


	//----- nvinfo : EIATTR_KPARAM_INFO
	.align		4
.L_57:
        /*0008*/ 	.byte	0x04, 0x17
        /*000a*/ 	.short	(.L_59 - .L_58)
.L_58:
        /*000c*/ 	.word	0x00000000
        /*0010*/ 	.short	0x0003
        /*0012*/ 	.short	0x0014
        /*0014*/ 	.byte	0x00, 0xf0, 0x11, 0x00


	//----- nvinfo : EIATTR_KPARAM_INFO
	.align		4
.L_59:
        /*0018*/ 	.byte	0x04, 0x17
        /*001a*/ 	.short	(.L_61 - .L_60)
.L_60:
        /*001c*/ 	.word	0x00000000
        /*0020*/ 	.short	0x0002
        /*0022*/ 	.short	0x0010
        /*0024*/ 	.byte	0x00, 0xf0, 0x11, 0x00


	//----- nvinfo : EIATTR_KPARAM_INFO
	.align		4
.L_61:
        /*0028*/ 	.byte	0x04, 0x17
        /*002a*/ 	.short	(.L_63 - .L_62)
.L_62:
        /*002c*/ 	.word	0x00000000
        /*0030*/ 	.short	0x0001
        /*0032*/ 	.short	0x0008
        /*0034*/ 	.byte	0x00, 0xf5, 0x21, 0x00


	//----- nvinfo : EIATTR_KPARAM_INFO
	.align		4
.L_63:
        /*0038*/ 	.byte	0x04, 0x17
        /*003a*/ 	.short	(.L_65 - .L_64)
.L_64:
        /*003c*/ 	.word	0x00000000
        /*0040*/ 	.short	0x0000
        /*0042*/ 	.short	0x0000
        /*0044*/ 	.byte	0x00, 0xf5, 0x21, 0x00


	//----- nvinfo : EIATTR_SPARSE_MMA_MASK
	.align		4
.L_65:
        /*0048*/ 	.byte	0x03, 0x50
        /*004a*/ 	.short	0x0000


	//----- nvinfo : EIATTR_MAXREG_COUNT
	.align		4
        /*004c*/ 	.byte	0x03, 0x1b
        /*004e*/ 	.short	0x00ff


	//----- nvinfo : EIATTR_NUM_BARRIERS
	.align		4
        /*0050*/ 	.byte	0x02, 0x4c
        /*0052*/ 	.byte	0x01
	.zero		1


	//----- nvinfo : EIATTR_MERCURY_ISA_VERSION
	.align		4
        /*0054*/ 	.byte	0x03, 0x5f
        /*0056*/ 	.short	0x0101


	//----- nvinfo : EIATTR_VRC_CTA_INIT_COUNT
	.align		4
        /*0058*/ 	.byte	0x02, 0x4a
	.zero		1
	.zero		1


	//----- nvinfo : EIATTR_EXIT_INSTR_OFFSETS
	.align		4
        /*005c*/ 	.byte	0x04, 0x1c
        /*005e*/ 	.short	(.L_67 - .L_66)


	//   ....[0]....
.L_66:
        /*0060*/ 	.word	0x000001a0


	//   ....[1]....
        /*0064*/ 	.word	0x00000250


	//----- nvinfo : EIATTR_CBANK_PARAM_SIZE
	.align		4
.L_67:
        /*0068*/ 	.byte	0x03, 0x19
        /*006a*/ 	.short	0x0018


	//----- nvinfo : EIATTR_PARAM_CBANK
	.align		4
        /*006c*/ 	.byte	0x04, 0x0a
        /*006e*/ 	.short	(.L_69 - .L_68)
	.align		4
.L_68:
        /*0070*/ 	.word	index@(.nv.constant0._Z20transposeTiledSharedILi8EEvPfPKfii)
        /*0074*/ 	.short	0x0380
        /*0076*/ 	.short	0x0018


	//----- nvinfo : EIATTR_SW_WAR
	.align		4
.L_69:
        /*0078*/ 	.byte	0x04, 0x36
        /*007a*/ 	.short	(.L_71 - .L_70)
.L_70:
        /*007c*/ 	.word	0x00000008
.L_71:


//--------------------- .nv.info._Z14transposeNaiveILi32EEvPfPKfii --------------------------
	.section	.nv.info._Z14transposeNaiveILi32EEvPfPKfii,"",@"SHT_CUDA_INFO"
	.sectionflags	@""
	.align	4


	//----- nvinfo : EIATTR_CUDA_API_VERSION
	.align		4
        /*0000*/ 	.byte	0x04, 0x37
        /*0002*/ 	.short	(.L_73 - .L_72)
.L_72:
        /*0004*/ 	.word	0x00000082


	//----- nvinfo : EIATTR_KPARAM_INFO
	.align		4
.L_73:
        /*0008*/ 	.byte	0x04, 0x17
        /*000a*/ 	.short	(.L_75 - .L_74)
.L_74:
        /*000c*/ 	.word	0x00000000
        /*0010*/ 	.short	0x0003
        /*0012*/ 	.short	0x0014
        /*0014*/ 	.byte	0x00, 0xf0, 0x11, 0x00


	//----- nvinfo : EIATTR_KPARAM_INFO
	.align		4
.L_75:
        /*0018*/ 	.byte	0x04, 0x17
        /*001a*/ 	.short	(.L_77 - .L_76)
.L_76:
        /*001c*/ 	.word	0x00000000
        /*0020*/ 	.short	0x0002
        /*0022*/ 	.short	0x0010
        /*0024*/ 	.byte	0x00, 0xf0, 0x11, 0x00


	//----- nvinfo : EIATTR_KPARAM_INFO
	.align		4
.L_77:
        /*0028*/ 	.byte	0x04, 0x17
        /*002a*/ 	.short	(.L_79 - .L_78)
.L_78:
        /*002c*/ 	.word	0x00000000
        /*0030*/ 	.short	0x0001
        /*0032*/ 	.short	0x0008
        /*0034*/ 	.byte	0x00, 0xf5, 0x21, 0x00


	//----- nvinfo : EIATTR_KPARAM_INFO
	.align		4
.L_79:
        /*0038*/ 	.byte	0x04, 0x17
        /*003a*/ 	.short	(.L_81 - .L_80)
.L_80:
        /*003c*/ 	.word	0x00000000
        /*0040*/ 	.short	0x0000
        /*0042*/ 	.short	0x0000
        /*0044*/ 	.byte	0x00, 0xf5, 0x21, 0x00


	//----- nvinfo : EIATTR_SPARSE_MMA_MASK
	.align		4
.L_81:
        /*0048*/ 	.byte	0x03, 0x50
        /*004a*/ 	.short	0x0000


	//----- nvinfo : EIATTR_MAXREG_COUNT
	.align		4
        /*004c*/ 	.byte	0x03, 0x1b
        /*004e*/ 	.short	0x00ff


	//----- nvinfo : EIATTR_MERCURY_ISA_VERSION
	.align		4
        /*0050*/ 	.byte	0x03, 0x5f
        /*0052*/ 	.short	0x0101


	//----- nvinfo : EIATTR_VRC_CTA_INIT_COUNT
	.align		4
        /*0054*/ 	.byte	0x02, 0x4a
	.zero		1
	.zero		1


	//----- nvinfo : EIATTR_EXIT_INSTR_OFFSETS
	.align		4
        /*0058*/ 	.byte	0x04, 0x1c
        /*005a*/ 	.short	(.L_83 - .L_82)


	//   ....[0]....
.L_82:
        /*005c*/ 	.word	0x000000a0


	//   ....[1]....
        /*0060*/ 	.word	0x00000140


	//----- nvinfo : EIATTR_CBANK_PARAM_SIZE
	.align		4
.L_83:
        /*0064*/ 	.byte	0x03, 0x19
        /*0066*/ 	.short	0x0018


	//----- nvinfo : EIATTR_PARAM_CBANK
	.align		4
        /*0068*/ 	.byte	0x04, 0x0a
        /*006a*/ 	.short	(.L_85 - .L_84)
	.align		4
.L_84:
        /*006c*/ 	.word	index@(.nv.constant0._Z14transposeNaiveILi32EEvPfPKfii)
        /*0070*/ 	.short	0x0380
        /*0072*/ 	.short	0x0018


	//----- nvinfo : EIATTR_SW_WAR
	.align		4
.L_85:
        /*0074*/ 	.byte	0x04, 0x36
        /*0076*/ 	.short	(.L_87 - .L_86)
.L_86:
        /*0078*/ 	.word	0x00000008
.L_87:


//--------------------- .nv.callgraph             --------------------------
	.section	.nv.callgraph,"",@"SHT_CUDA_CALLGRAPH"
	.align	4
	.sectionentsize	8
	.align		4
        /*0000*/ 	.word	0x00000000
	.align		4
        /*0004*/ 	.word	0xffffffff
	.align		4
        /*0008*/ 	.word	0x00000000
	.align		4
        /*000c*/ 	.word	0xfffffffe
	.align		4
        /*0010*/ 	.word	0x00000000
	.align		4
        /*0014*/ 	.word	0xfffffffd
	.align		4
        /*0018*/ 	.word	0x00000000
	.align		4
        /*001c*/ 	.word	0xfffffffc


//--------------------- .text._Z20transposeTiledSharedILi32EEvPfPKfii --------------------------
	.section	.text._Z20transposeTiledSharedILi32EEvPfPKfii,"ax",@progbits
	.align	128
        .global         _Z20transposeTiledSharedILi32EEvPfPKfii
        .type           _Z20transposeTiledSharedILi32EEvPfPKfii,@function
        .size           _Z20transposeTiledSharedILi32EEvPfPKfii,(.L_x_4 - _Z20transposeTiledSharedILi32EEvPfPKfii)
        .other          _Z20transposeTiledSharedILi32EEvPfPKfii,@"STO_CUDA_ENTRY STV_DEFAULT"
_Z20transposeTiledSharedILi32EEvPfPKfii:
.text._Z20transposeTiledSharedILi32EEvPfPKfii:
[----:B------:R-:W-:Y:S01]  /*0000*/  LDC R1, c[0x0][0x37c] ;  /* 0x0000df00ff017b82 */ /* 0x000fe20000000800 */
[----:B------:R-:W0:Y:S01]  /*0010*/  S2R R7, SR_CTAID.X ;  /* 0x0000000000077919 */ /* 0x000e220000002500 */
[----:B------:R-:W1:Y:S01]  /*0020*/  LDCU.64 UR6, c[0x0][0x390] ;  /* 0x00007200ff0677ac */ /* 0x000e620008000a00 */
[----:B------:R-:W0:Y:S01]  /*0030*/  S2R R9, SR_TID.X ;  /* 0x0000000000097919 */ /* 0x000e220000002100 */
[----:B------:R-:W2:Y:S01]  /*0040*/  LDCU.64 UR4, c[0x0][0x358] ;  /* 0x00006b00ff0477ac */ /* 0x000ea20008000a00 */
[----:B------:R-:W3:Y:S01]  /*0050*/  S2R R11, SR_TID.Y ;  /* 0x00000000000b7919 */ /* 0x000ee20000002200 */
[----:B------:R-:W3:Y:S01]  /*0060*/  S2R R4, SR_CTAID.Y ;  /* 0x0000000000047919 */ /* 0x000ee20000002600 */
[----:B0-----:R-:W-:-:S05]  /*0070*/  IMAD R0, R7, 0x20, R9 ;  /* 0x0000002007007824 */ /* 0x001fca00078e0209 */
[----:B-1----:R-:W-:Y:S01]  /*0080*/  ISETP.GE.AND P0, PT, R0, UR7, PT ;  /* 0x0000000700007c0c */ /* 0x002fe2000bf06270 */
[----:B---3--:R-:W-:-:S05]  /*0090*/  IMAD R5, R4, 0x20, R11 ;  /* 0x0000002004057824 */ /* 0x008fca00078e020b */
[----:B------:R-:W-:-:S13]  /*00a0*/  ISETP.GE.OR P0, PT, R5, UR6, P0 ;  /* 0x0000000605007c0c */ /* 0x000fda0008706670 */
[----:B------:R-:W0:Y:S01]  /*00b0*/  @!P0 LDC.64 R2, c[0x0][0x388] ;  /* 0x0000e200ff028b82 */ /* 0x000e220000000a00 */
[----:B------:R-:W-:-:S04]  /*00c0*/  @!P0 IMAD R5, R5, UR7, R0 ;  /* 0x0000000705058c24 */ /* 0x000fc8000f8e0200 */
[----:B0-----:R-:W-:-:S06]  /*00d0*/  @!P0 IMAD.WIDE R2, R5, 0x4, R2 ;  /* 0x0000000405028825 */ /* 0x001fcc00078e0202 */
[----:B--2---:R-:W2:Y:S01]  /*00e0*/  @!P0 LDG.E R2, desc[UR4][R2.64] ;  /* 0x0000000402028981 */ /* 0x004ea2000c1e1900 */
[----:B------:R-:W-:Y:S01]  /*00f0*/  @!P0 MOV R0, 0x400 ;  /* 0x0000040000008802 */ /* 0x000fe20000000f00 */
[----:B------:R-:W-:Y:S01]  /*0100*/  IMAD R7, R7, 0x20, R11 ;  /* 0x0000002007077824 */ /* 0x000fe200078e020b */
[----:B------:R-:W-:Y:S01]  /*0110*/  LEA R4, R4, R9, 0x5 ;  /* 0x0000000904047211 */ /* 0x000fe200078e28ff */
[----:B------:R-:W0:Y:S03]  /*0120*/  @!P0 S2R R5, SR_CgaCtaId ;  /* 0x0000000000058919 */ /* 0x000e260000008800 */
[----:B------:R-:W-:-:S04]  /*0130*/  ISETP.GE.AND P1, PT, R4, UR6, PT ;  /* 0x0000000604007c0c */ /* 0x000fc8000bf26270 */
[----:B------:R-:W-:Y:S02]  /*0140*/  ISETP.GE.OR P1, PT, R7, UR7, P1 ;  /* 0x0000000707007c0c */ /* 0x000fe40008f26670 */
[----:B0-----:R-:W-:-:S05]  /*0150*/  @!P0 LEA R0, R5, R0, 0x18 ;  /* 0x0000000005008211 */ /* 0x001fca00078ec0ff */
[----:B------:R-:W-:-:S05]  /*0160*/  @!P0 IMAD R0, R11, 0x84, R0 ;  /* 0x000000840b008824 */ /* 0x000fca00078e0200 */
[----:B------:R-:W-:-:S05]  /*0170*/  @!P0 LEA R5, R9, R0, 0x2 ;  /* 0x0000000009058211 */ /* 0x000fca00078e10ff */
[----:B--2---:R0:W-:Y:S01]  /*0180*/  @!P0 STS [R5], R2 ;  /* 0x0000000205008388 */ /* 0x0041e20000000800 */
[----:B------:R-:W-:Y:S06]  /*0190*/  BAR.SYNC.DEFER_BLOCKING 0x0 ;  /* 0x0000000000007b1d */ /* 0x000fec0000010000 */
[----:B------:R-:W-:Y:S05]  /*01a0*/  @P1 EXIT ;  /* 0x000000000000194d */ /* 0x000fea0003800000 */
[----:B------:R-:W1:Y:S01]  /*01b0*/  S2R R3, SR_CgaCtaId ;  /* 0x0000000000037919 */ /* 0x000e620000008800 */
[----:B------:R-:W-:Y:S01]  /*01c0*/  MOV R0, 0x400 ;  /* 0x0000040000007802 */ /* 0x000fe20000000f00 */
[----:B------:R-:W-:-:S03]  /*01d0*/  IMAD R7, R7, UR6, R4 ;  /* 0x0000000607077c24 */ /* 0x000fc6000f8e0204 */
[----:B-1----:R-:W-:Y:S02]  /*01e0*/  LEA R0, R3, R0, 0x18 ;  /* 0x0000000003007211 */ /* 0x002fe400078ec0ff */
[----:B0-----:R-:W0:Y:S03]  /*01f0*/  LDC.64 R2, c[0x0][0x380] ;  /* 0x0000e000ff027b82 */ /* 0x001e260000000a00 */
[----:B------:R-:W-:-:S04]  /*0200*/  IMAD R0, R9, 0x84, R0 ;  /* 0x0000008409007824 */ /* 0x000fc800078e0200 */
[----:B------:R-:W-:-:S05]  /*0210*/  IMAD R0, R11, 0x4, R0 ;  /* 0x000000040b007824 */ /* 0x000fca00078e0200 */
[----:B------:R-:W1:Y:S01]  /*0220*/  LDS R5, [R0] ;  /* 0x0000000000057984 */ /* 0x000e620000000800 */
[----:B0-----:R-:W-:-:S05]  /*0230*/  IMAD.WIDE R2, R7, 0x4, R2 ;  /* 0x0000000407027825 */ /* 0x001fca00078e0202 */
[----:B-1----:R-:W-:Y:S01]  /*0240*/  STG.E desc[UR4][R2.64], R5 ;  /* 0x0000000502007986 */ /* 0x002fe2000c101904 */
[----:B------:R-:W-:Y:S05]  /*0250*/  EXIT ;  /* 0x000000000000794d */ /* 0x000fea0003800000 */
.L_x_0:
[----:B------:R-:W-:-:S00]  /*0260*/  BRA `(.L_x_0) ;  /* 0xfffffffc00fc7947 */ /* 0x000fc0000383ffff */
[----:B------:R-:W-:-:S00]  /*0270*/  NOP ;  /* 0x0000000000007918 */ /* 0x000fc00000000000 */
        /* <DEDUP_REMOVED lines=8> */
.L_x_4:


//--------------------- .text._Z20transposeTiledSharedILi16EEvPfPKfii --------------------------
	.section	.text._Z20transposeTiledSharedILi16EEvPfPKfii,"ax",@progbits
	.align	128
        .global         _Z20transposeTiledSharedILi16EEvPfPKfii
        .type           _Z20transposeTiledSharedILi16EEvPfPKfii,@function
        .size           _Z20transposeTiledSharedILi16EEvPfPKfii,(.L_x_5 - _Z20transposeTiledSharedILi16EEvPfPKfii)
        .other          _Z20transposeTiledSharedILi16EEvPfPKfii,@"STO_CUDA_ENTRY STV_DEFAULT"
_Z20transposeTiledSharedILi16EEvPfPKfii:
.text._Z20transposeTiledSharedILi16EEvPfPKfii:
        /* <DEDUP_REMOVED lines=38> */
.L_x_1:
        /* <DEDUP_REMOVED lines=10> */
.L_x_5:


//--------------------- .text._Z20transposeTiledSharedILi8EEvPfPKfii --------------------------
	.section	.text._Z20transposeTiledSharedILi8EEvPfPKfii,"ax",@progbits
	.align	128
        .global         _Z20transposeTiledSharedILi8EEvPfPKfii
        .type           _Z20transposeTiledSharedILi8EEvPfPKfii,@function
        .size           _Z20transposeTiledSharedILi8EEvPfPKfii,(.L_x_6 - _Z20transposeTiledSharedILi8EEvPfPKfii)
        .other          _Z20transposeTiledSharedILi8EEvPfPKfii,@"STO_CUDA_ENTRY STV_DEFAULT"
_Z20transposeTiledSharedILi8EEvPfPKfii:
.text._Z20transposeTiledSharedILi8EEvPfPKfii:
        /* <DEDUP_REMOVED lines=38> */
.L_x_2:
        /* <DEDUP_REMOVED lines=10> */
.L_x_6:


//--------------------- .text._Z14transposeNaiveILi32EEvPfPKfii --------------------------
	.section	.text._Z14transposeNaiveILi32EEvPfPKfii,"ax",@progbits
	.align	128
        .global         _Z14transposeNaiveILi32EEvPfPKfii
        .type           _Z14transposeNaiveILi32EEvPfPKfii,@function
        .size           _Z14transposeNaiveILi32EEvPfPKfii,(.L_x_7 - _Z14transposeNaiveILi32EEvPfPKfii)
        .other          _Z14transposeNaiveILi32EEvPfPKfii,@"STO_CUDA_ENTRY STV_DEFAULT"
_Z14transposeNaiveILi32EEvPfPKfii:
.text._Z14transposeNaiveILi32EEvPfPKfii:
[----:B------:R-:W-:Y:S01]  /*0000*/  LDC R1, c[0x0][0x37c] ;  /* 0x0000df00ff017b82 */ /* 0x000fe20000000800 */
[----:B------:R-:W0:Y:S01]  /*0010*/  S2R R0, SR_CTAID.X ;  /* 0x0000000000007919 */ /* 0x000e220000002500 */
[----:B------:R-:W1:Y:S01]  /*0020*/  LDCU.64 UR6, c[0x0][0x390] ;  /* 0x00007200ff0677ac */ /* 0x000e620008000a00 */
[----:B------:R-:W0:Y:S01]  /*0030*/  S2R R3, SR_TID.X ;  /* 0x0000000000037919 */ /* 0x000e220000002100 */
[----:B------:R-:W2:Y:S01]  /*0040*/  S2R R7, SR_CTAID.Y ;  /* 0x0000000000077919 */ /* 0x000ea20000002600 */
[----:B------:R-:W2:Y:S01]  /*0050*/  S2R R2, SR_TID.Y ;  /* 0x0000000000027919 */ /* 0x000ea20000002200 */
[----:B0-----:R-:W-:-:S04]  /*0060*/  LEA R0, R0, R3, 0x5 ;  /* 0x0000000300007211 */ /* 0x001fc800078e28ff */
[----:B-1----:R-:W-:Y:S02]  /*0070*/  ISETP.GE.AND P0, PT, R0, UR7, PT ;  /* 0x0000000700007c0c */ /* 0x002fe4000bf06270 */
[----:B--2---:R-:W-:-:S04]  /*0080*/  LEA R7, R7, R2, 0x5 ;  /* 0x0000000207077211 */ /* 0x004fc800078e28ff */
[----:B------:R-:W-:-:S13]  /*0090*/  ISETP.GE.OR P0, PT, R7, UR6, P0 ;  /* 0x0000000607007c0c */ /* 0x000fda0008706670 */
[----:B------:R-:W-:Y:S05]  /*00a0*/  @P0 EXIT ;  /* 0x000000000000094d */ /* 0x000fea0003800000 */
[----:B------:R-:W0:Y:S01]  /*00b0*/  LDC.64 R2, c[0x0][0x388] ;  /* 0x0000e200ff027b82 */ /* 0x000e220000000a00 */
[----:B------:R-:W1:Y:S01]  /*00c0*/  LDCU.64 UR4, c[0x0][0x358] ;  /* 0x00006b00ff0477ac */ /* 0x000e620008000a00 */
[----:B------:R-:W-:-:S04]  /*00d0*/  IMAD R5, R7, UR7, R0 ;  /* 0x0000000707057c24 */ /* 0x000fc8000f8e0200 */
[----:B0-----:R-:W-:Y:S02]  /*00e0*/  IMAD.WIDE R2, R5, 0x4, R2 ;  /* 0x0000000405027825 */ /* 0x001fe400078e0202 */
[----:B------:R-:W0:Y:S04]  /*00f0*/  LDC.64 R4, c[0x0][0x380] ;  /* 0x0000e000ff047b82 */ /* 0x000e280000000a00 */
[----:B-1----:R-:W2:Y:S01]  /*0100*/  LDG.E R3, desc[UR4][R2.64] ;  /* 0x0000000402037981 */ /* 0x002ea2000c1e1900 */
[----:B------:R-:W-:-:S04]  /*0110*/  IMAD R7, R0, UR6, R7 ;  /* 0x0000000600077c24 */ /* 0x000fc8000f8e0207 */
[----:B0-----:R-:W-:-:S05]  /*0120*/  IMAD.WIDE R4, R7, 0x4, R4 ;  /* 0x0000000407047825 */ /* 0x001fca00078e0204 */
[----:B--2---:R-:W-:Y:S01]  /*0130*/  STG.E desc[UR4][R4.64], R3 ;  /* 0x0000000304007986 */ /* 0x004fe2000c101904 */
[----:B------:R-:W-:Y:S05]  /*0140*/  EXIT ;  /* 0x000000000000794d */ /* 0x000fea0003800000 */
.L_x_3:
        /* <DEDUP_REMOVED lines=11> */
.L_x_7:


//--------------------- .nv.shared._Z20transposeTiledSharedILi32EEvPfPKfii --------------------------
	.section	.nv.shared._Z20transposeTiledSharedILi32EEvPfPKfii,"aw",@nobits
	.sectionflags	@""
	.align	4
.nv.shared._Z20transposeTiledSharedILi32EEvPfPKfii:
	.zero		5248


//--------------------- .nv.shared.reserved.0     --------------------------
	.section	.nv.shared.reserved.0,"aw",@nobits
	.weak		__nv_reservedSMEM_offset_0_alias
	.size		__nv_reservedSMEM_offset_0_alias, 0, 64
	.other		__nv_reservedSMEM_offset_0_alias,@"STO_CUDA_RESERVED_SHARED STV_DEFAULT"
__nv_reservedSMEM_offset_0_alias:
	.zero		0
	.zero		64


//--------------------- .nv.shared._Z20transposeTiledSharedILi16EEvPfPKfii --------------------------
	.section	.nv.shared._Z20transposeTiledSharedILi16EEvPfPKfii,"aw",@nobits
	.sectionflags	@""
	.align	4
.nv.shared._Z20transposeTiledSharedILi16EEvPfPKfii:
	.zero		2112


//--------------------- .nv.shared._Z20transposeTiledSharedILi8EEvPfPKfii --------------------------
	.section	.nv.shared._Z20transposeTiledSharedILi8EEvPfPKfii,"aw",@nobits
	.sectionflags	@""
	.align	4
.nv.shared._Z20transposeTiledSharedILi8EEvPfPKfii:
	.zero		1312


//--------------------- .nv.constant0._Z20transposeTiledSharedILi32EEvPfPKfii --------------------------
	.section	.nv.constant0._Z20transposeTiledSharedILi32EEvPfPKfii,"a",@progbits
	.sectionflags	@""
	.align	4
.nv.constant0._Z20transposeTiledSharedILi32EEvPfPKfii:
	.zero		920


//--------------------- .nv.constant0._Z20transposeTiledSharedILi16EEvPfPKfii --------------------------
	.section	.nv.constant0._Z20transposeTiledSharedILi16EEvPfPKfii,"a",@progbits
	.sectionflags	@""
	.align	4
.nv.constant0._Z20transposeTiledSharedILi16EEvPfPKfii:
	.zero		920


//--------------------- .nv.constant0._Z20transposeTiledSharedILi8EEvPfPKfii --------------------------
	.section	.nv.constant0._Z20transposeTiledSharedILi8EEvPfPKfii,"a",@progbits
	.sectionflags	@""
	.align	4
.nv.constant0._Z20transposeTiledSharedILi8EEvPfPKfii:
	.zero		920


//--------------------- .nv.constant0._Z14transposeNaiveILi32EEvPfPKfii --------------------------
	.section	.nv.constant0._Z14transposeNaiveILi32EEvPfPKfii,"a",@progbits
	.sectionflags	@""
	.align	4
.nv.constant0._Z14transposeNaiveILi32EEvPfPKfii:
	.zero		920


//--------------------- SYMBOLS --------------------------

	.type		.nv.reservedSmem.offset0,@object
	.size		.nv.reservedSmem.offset0,0x4
	.type		.nv.reservedSmem.cap,@object
	.size		.nv.reservedSmem.cap,0x4
